//
// Generated by NVIDIA NVVM Compiler
//
// Compiler Build ID: CL-36424714
// Cuda compilation tools, release 13.0, V13.0.88
// Based on NVVM 20.0.0
//

.version 9.0
.target sm_100
.address_size 64

	// .globl	_Z19globalMem2SharedMemv

.visible .entry _Z19globalMem2SharedMemv()
{


	ret;

}
	// .globl	_Z19SharedMem2globalMemv
.visible .entry _Z19SharedMem2globalMemv()
{


	ret;

}
	// .globl	_Z19SharedMem2Registersv
.visible .entry _Z19SharedMem2Registersv()
{


	ret;

}
	// .globl	_Z19Registers2SharedMemv
.visible .entry _Z19Registers2SharedMemv()
{


	ret;

}
	// .globl	_Z17bankConflictsReadv
.visible .entry _Z17bankConflictsReadv()
{


	ret;

}


// ===== COMPILED SASS (sm_100) =====

	.target	sm_100

	.elftype	@"ET_EXEC"


//--------------------- .note.nv.tkinfo           --------------------------
	.section	.note.nv.tkinfo,"",@"SHT_NOTE"
	.sectionflags	@"SHF_NOTE_NV_TKINFO"
	.tkinfo
        /*0018*/ 	.word	0x00000002
        /*0030*/ 	.string	""
        /*0030*/ 	.string	"ptxas"
        /*0030*/ 	.string	"Cuda compilation tools, release 13.0, V13.0.88"
        /*0030*/ 	.string	"Build cuda_13.0.r13.0/compiler.36424714_0"
        /*0030*/ 	.string	"-arch sm_100 -m 64 "



//--------------------- .note.nv.cuinfo           --------------------------
	.section	.note.nv.cuinfo,"",@"SHT_NOTE"
	.sectionflags	@"SHF_NOTE_NV_CUINFO"
        /*0018*/ 	.short	0x0002
        /*001a*/ 	.short	0x0064
        /*001c*/ 	.short	0x0082
	.zero		2


//--------------------- .nv.info                  --------------------------
	.section	.nv.info,"",@"SHT_CUDA_INFO"
	.align	4


	//----- nvinfo : EIATTR_REGCOUNT
	.align		4
        /*0000*/ 	.byte	0x04, 0x2f
        /*0002*/ 	.short	(.L_1 - .L_0)
	.align		4
.L_0:
        /*0004*/ 	.word	index@(_Z19globalMem2SharedMemv)
        /*0008*/ 	.word	0x00000004


	//----- nvinfo : EIATTR_FRAME_SIZE
	.align		4
.L_1:
        /*000c*/ 	.byte	0x04, 0x11
        /*000e*/ 	.short	(.L_3 - .L_2)
	.align		4
.L_2:
        /*0010*/ 	.word	index@(_Z19globalMem2SharedMemv)
        /*0014*/ 	.word	0x00000000


	//----- nvinfo : EIATTR_REGCOUNT
	.align		4
.L_3:
        /*0018*/ 	.byte	0x04, 0x2f
        /*001a*/ 	.short	(.L_5 - .L_4)
	.align		4
.L_4:
        /*001c*/ 	.word	index@(_Z19SharedMem2globalMemv)
        /*0020*/ 	.word	0x00000004


	//----- nvinfo : EIATTR_FRAME_SIZE
	.align		4
.L_5:
        /*0024*/ 	.byte	0x04, 0x11
        /*0026*/ 	.short	(.L_7 - .L_6)
	.align		4
.L_6:
        /*0028*/ 	.word	index@(_Z19SharedMem2globalMemv)
        /*002c*/ 	.word	0x00000000


	//----- nvinfo : EIATTR_REGCOUNT
	.align		4
.L_7:
        /*0030*/ 	.byte	0x04, 0x2f
        /*0032*/ 	.short	(.L_9 - .L_8)
	.align		4
.L_8:
        /*0034*/ 	.word	index@(_Z19SharedMem2Registersv)
        /*0038*/ 	.word	0x00000004


	//----- nvinfo : EIATTR_FRAME_SIZE
	.align		4
.L_9:
        /*003c*/ 	.byte	0x04, 0x11
        /*003e*/ 	.short	(.L_11 - .L_10)
	.align		4
.L_10:
        /*0040*/ 	.word	index@(_Z19SharedMem2Registersv)
        /*0044*/ 	.word	0x00000000


	//----- nvinfo : EIATTR_REGCOUNT
	.align		4
.L_11:
        /*0048*/ 	.byte	0x04, 0x2f
        /*004a*/ 	.short	(.L_13 - .L_12)
	.align		4
.L_12:
        /*004c*/ 	.word	index@(_Z19Registers2SharedMemv)
        /*0050*/ 	.word	0x00000004


	//----- nvinfo : EIATTR_FRAME_SIZE
	.align		4
.L_13:
        /*0054*/ 	.byte	0x04, 0x11
        /*0056*/ 	.short	(.L_15 - .L_14)
	.align		4
.L_14:
        /*0058*/ 	.word	index@(_Z19Registers2SharedMemv)
        /*005c*/ 	.word	0x00000000


	//----- nvinfo : EIATTR_REGCOUNT
	.align		4
.L_15:
        /*0060*/ 	.byte	0x04, 0x2f
        /*0062*/ 	.short	(.L_17 - .L_16)
	.align		4
.L_16:
        /*0064*/ 	.word	index@(_Z17bankConflictsReadv)
        /*0068*/ 	.word	0x00000004


	//----- nvinfo : EIATTR_FRAME_SIZE
	.align		4
.L_17:
        /*006c*/ 	.byte	0x04, 0x11
        /*006e*/ 	.short	(.L_19 - .L_18)
	.align		4
.L_18:
        /*0070*/ 	.word	index@(_Z17bankConflictsReadv)
        /*0074*/ 	.word	0x00000000


	//----- nvinfo : EIATTR_MIN_STACK_SIZE
	.align		4
.L_19:
        /*0078*/ 	.byte	0x04, 0x12
        /*007a*/ 	.short	(.L_21 - .L_20)
	.align		4
.L_20:
        /*007c*/ 	.word	index@(_Z17bankConflictsReadv)
        /*0080*/ 	.word	0x00000000


	//----- nvinfo : EIATTR_MIN_STACK_SIZE
	.align		4
.L_21:
        /*0084*/ 	.byte	0x04, 0x12
        /*0086*/ 	.short	(.L_23 - .L_22)
	.align		4
.L_22:
        /*0088*/ 	.word	index@(_Z19Registers2SharedMemv)
        /*008c*/ 	.word	0x00000000


	//----- nvinfo : EIATTR_MIN_STACK_SIZE
	.align		4
.L_23:
        /*0090*/ 	.byte	0x04, 0x12
        /*0092*/ 	.short	(.L_25 - .L_24)
	.align		4
.L_24:
        /*0094*/ 	.word	index@(_Z19SharedMem2Registersv)
        /*0098*/ 	.word	0x00000000


	//----- nvinfo : EIATTR_MIN_STACK_SIZE
	.align		4
.L_25:
        /*009c*/ 	.byte	0x04, 0x12
        /*009e*/ 	.short	(.L_27 - .L_26)
	.align		4
.L_26:
        /*00a0*/ 	.word	index@(_Z19SharedMem2globalMemv)
        /*00a4*/ 	.word	0x00000000


	//----- nvinfo : EIATTR_MIN_STACK_SIZE
	.align		4
.L_27:
        /*00a8*/ 	.byte	0x04, 0x12
        /*00aa*/ 	.short	(.L_29 - .L_28)
	.align		4
.L_28:
        /*00ac*/ 	.word	index@(_Z19globalMem2SharedMemv)
        /*00b0*/ 	.word	0x00000000
.L_29:


//--------------------- .nv.compat                --------------------------
	.section	.nv.compat,"",@"SHT_CUDA_COMPAT_INFO"
	.align	4
        /*0000*/ 	.byte	0x02, 0x09, 0x00, 0x00, 0x02, 0x02, 0x01, 0x00, 0x02, 0x05, 0x05, 0x00, 0x03, 0x07, 0x01, 0x01
        /*0010*/ 	.byte	0x02, 0x03, 0x00, 0x00, 0x02, 0x06, 0x01, 0x00, 0x04, 0x0b, 0x08, 0x00, 0x09, 0x00, 0x00, 0x00
        /*0020*/ 	.byte	0x00, 0x00, 0x00, 0x00


//--------------------- .nv.info._Z17bankConflictsReadv --------------------------
	.section	.nv.info._Z17bankConflictsReadv,"",@"SHT_CUDA_INFO"
	.sectionflags	@""
	.align	4


	//----- nvinfo : EIATTR_CUDA_API_VERSION
	.align		4
        /*0000*/ 	.byte	0x04, 0x37
        /*0002*/ 	.short	(.L_31 - .L_30)
.L_30:
        /*0004*/ 	.word	0x00000082


	//----- nvinfo : EIATTR_SPARSE_MMA_MASK
	.align		4
.L_31:
        /*0008*/ 	.byte	0x03, 0x50
        /*000a*/ 	.short	0x0000


	//----- nvinfo : EIATTR_MAXREG_COUNT
	.align		4
        /*000c*/ 	.byte	0x03, 0x1b
        /*000e*/ 	.short	0x00ff


	//----- nvinfo : EIATTR_MERCURY_ISA_VERSION
	.align		4
        /*0010*/ 	.byte	0x03, 0x5f
        /*0012*/ 	.short	0x0101


	//----- nvinfo : EIATTR_VRC_CTA_INIT_COUNT
	.align		4
        /*0014*/ 	.byte	0x02, 0x4a
	.zero		1
	.zero		1


	//----- nvinfo : EIATTR_EXIT_INSTR_OFFSETS
	.align		4
        /*0018*/ 	.byte	0x04, 0x1c
        /*001a*/ 	.short	(.L_33 - .L_32)


	//   ....[0]....
.L_32:
        /*001c*/ 	.word	0x00000010


	//----- nvinfo : EIATTR_SW_WAR
	.align		4
.L_33:
        /*0020*/ 	.byte	0x04, 0x36
        /*0022*/ 	.short	(.L_35 - .L_34)
.L_34:
        /*0024*/ 	.word	0x00000008
.L_35:


//--------------------- .nv.info._Z19Registers2SharedMemv --------------------------
	.section	.nv.info._Z19Registers2SharedMemv,"",@"SHT_CUDA_INFO"
	.sectionflags	@""
	.align	4


	//----- nvinfo : EIATTR_CUDA_API_VERSION
	.align		4
        /*0000*/ 	.byte	0x04, 0x37
        /*0002*/ 	.short	(.L_37 - .L_36)
.L_36:
        /*0004*/ 	.word	0x00000082


	//----- nvinfo : EIATTR_SPARSE_MMA_MASK
	.align		4
.L_37:
        /*0008*/ 	.byte	0x03, 0x50
        /*000a*/ 	.short	0x0000


	//----- nvinfo : EIATTR_MAXREG_COUNT
	.align		4
        /*000c*/ 	.byte	0x03, 0x1b
        /*000e*/ 	.short	0x00ff


	//----- nvinfo : EIATTR_MERCURY_ISA_VERSION
	.align		4
        /*0010*/ 	.byte	0x03, 0x5f
        /*0012*/ 	.short	0x0101


	//----- nvinfo : EIATTR_VRC_CTA_INIT_COUNT
	.align		4
        /*0014*/ 	.byte	0x02, 0x4a
	.zero		1
	.zero		1


	//----- nvinfo : EIATTR_EXIT_INSTR_OFFSETS
	.align		4
        /*0018*/ 	.byte	0x04, 0x1c
        /*001a*/ 	.short	(.L_39 - .L_38)


	//   ....[0]....
.L_38:
        /*001c*/ 	.word	0x00000010


	//----- nvinfo : EIATTR_SW_WAR
	.align		4
.L_39:
        /*0020*/ 	.byte	0x04, 0x36
        /*0022*/ 	.short	(.L_41 - .L_40)
.L_40:
        /*0024*/ 	.word	0x00000008
.L_41:


//--------------------- .nv.info._Z19SharedMem2Registersv --------------------------
	.section	.nv.info._Z19SharedMem2Registersv,"",@"SHT_CUDA_INFO"
	.sectionflags	@""
	.align	4


	//----- nvinfo : EIATTR_CUDA_API_VERSION
	.align		4
        /*0000*/ 	.byte	0x04, 0x37
        /*0002*/ 	.short	(.L_43 - .L_42)
.L_42:
        /*0004*/ 	.word	0x00000082


	//----- nvinfo : EIATTR_SPARSE_MMA_MASK
	.align		4
.L_43:
        /*0008*/ 	.byte	0x03, 0x50
        /*000a*/ 	.short	0x0000


	//----- nvinfo : EIATTR_MAXREG_COUNT
	.align		4
        /*000c*/ 	.byte	0x03, 0x1b
        /*000e*/ 	.short	0x00ff


	//----- nvinfo : EIATTR_MERCURY_ISA_VERSION
	.align		4
        /*0010*/ 	.byte	0x03, 0x5f
        /*0012*/ 	.short	0x0101


	//----- nvinfo : EIATTR_VRC_CTA_INIT_COUNT
	.align		4
        /*0014*/ 	.byte	0x02, 0x4a
	.zero		1
	.zero		1


	//----- nvinfo : EIATTR_EXIT_INSTR_OFFSETS
	.align		4
        /*0018*/ 	.byte	0x04, 0x1c
        /*001a*/ 	.short	(.L_45 - .L_44)


	//   ....[0]....
.L_44:
        /*001c*/ 	.word	0x00000010


	//----- nvinfo : EIATTR_SW_WAR
	.align		4
.L_45:
        /*0020*/ 	.byte	0x04, 0x36
        /*0022*/ 	.short	(.L_47 - .L_46)
.L_46:
        /*0024*/ 	.word	0x00000008
.L_47:


//--------------------- .nv.info._Z19SharedMem2globalMemv --------------------------
	.section	.nv.info._Z19SharedMem2globalMemv,"",@"SHT_CUDA_INFO"
	.sectionflags	@""
	.align	4


	//----- nvinfo : EIATTR_CUDA_API_VERSION
	.align		4
        /*0000*/ 	.byte	0x04, 0x37
        /*0002*/ 	.short	(.L_49 - .L_48)
.L_48:
        /*0004*/ 	.word	0x00000082


	//----- nvinfo : EIATTR_SPARSE_MMA_MASK
	.align		4
.L_49:
        /*0008*/ 	.byte	0x03, 0x50
        /*000a*/ 	.short	0x0000


	//----- nvinfo : EIATTR_MAXREG_COUNT
	.align		4
        /*000c*/ 	.byte	0x03, 0x1b
        /*000e*/ 	.short	0x00ff


	//----- nvinfo : EIATTR_MERCURY_ISA_VERSION
	.align		4
        /*0010*/ 	.byte	0x03, 0x5f
        /*0012*/ 	.short	0x0101


	//----- nvinfo : EIATTR_VRC_CTA_INIT_COUNT
	.align		4
        /*0014*/ 	.byte	0x02, 0x4a
	.zero		1
	.zero		1


	//----- nvinfo : EIATTR_EXIT_INSTR_OFFSETS
	.align		4
        /*0018*/ 	.byte	0x04, 0x1c
        /*001a*/ 	.short	(.L_51 - .L_50)


	//   ....[0]....
.L_50:
        /*001c*/ 	.word	0x00000010


	//----- nvinfo : EIATTR_SW_WAR
	.align		4
.L_51:
        /*0020*/ 	.byte	0x04, 0x36
        /*0022*/ 	.short	(.L_53 - .L_52)
.L_52:
        /*0024*/ 	.word	0x00000008
.L_53:


//--------------------- .nv.info._Z19globalMem2SharedMemv --------------------------
	.section	.nv.info._Z19globalMem2SharedMemv,"",@"SHT_CUDA_INFO"
	.sectionflags	@""
	.align	4


	//----- nvinfo : EIATTR_CUDA_API_VERSION
	.align		4
        /*0000*/ 	.byte	0x04, 0x37
        /*0002*/ 	.short	(.L_55 - .L_54)
.L_54:
        /*0004*/ 	.word	0x00000082


	//----- nvinfo : EIATTR_SPARSE_MMA_MASK
	.align		4
.L_55:
        /*0008*/ 	.byte	0x03, 0x50
        /*000a*/ 	.short	0x0000


	//----- nvinfo : EIATTR_MAXREG_COUNT
	.align		4
        /*000c*/ 	.byte	0x03, 0x1b
        /*000e*/ 	.short	0x00ff


	//----- nvinfo : EIATTR_MERCURY_ISA_VERSION
	.align		4
        /*0010*/ 	.byte	0x03, 0x5f
        /*0012*/ 	.short	0x0101


	//----- nvinfo : EIATTR_VRC_CTA_INIT_COUNT
	.align		4
        /*0014*/ 	.byte	0x02, 0x4a
	.zero		1
	.zero		1


	//----- nvinfo : EIATTR_EXIT_INSTR_OFFSETS
	.align		4
        /*0018*/ 	.byte	0x04, 0x1c
        /*001a*/ 	.short	(.L_57 - .L_56)


	//   ....[0]....
.L_56:
        /*001c*/ 	.word	0x00000010


	//----- nvinfo : EIATTR_SW_WAR
	.align		4
.L_57:
        /*0020*/ 	.byte	0x04, 0x36
        /*0022*/ 	.short	(.L_59 - .L_58)
.L_58:
        /*0024*/ 	.word	0x00000008
.L_59:


//--------------------- .nv.callgraph             --------------------------
	.section	.nv.callgraph,"",@"SHT_CUDA_CALLGRAPH"
	.align	4
	.sectionentsize	8
	.align		4
        /*0000*/ 	.word	0x00000000
	.align		4
        /*0004*/ 	.word	0xffffffff
	.align		4
        /*0008*/ 	.word	0x00000000
	.align		4
        /*000c*/ 	.word	0xfffffffe
	.align		4
        /*0010*/ 	.word	0x00000000
	.align		4
        /*0014*/ 	.word	0xfffffffd
	.align		4
        /*0018*/ 	.word	0x00000000
	.align		4
        /*001c*/ 	.word	0xfffffffc


//--------------------- .text._Z17bankConflictsReadv --------------------------
	.section	.text._Z17bankConflictsReadv,"ax",@progbits
	.align	128
        .global         _Z17bankConflictsReadv
        .type           _Z17bankConflictsReadv,@function
        .size           _Z17bankConflictsReadv,(.L_x_5 - _Z17bankConflictsReadv)
        .other          _Z17bankConflictsReadv,@"STO_CUDA_ENTRY STV_DEFAULT"
_Z17bankConflictsReadv:
.text._Z17bankConflictsReadv:
[----:B------:R-:W-:Y:S01]  /*0000*/  LDC R1, c[0x0][0x37c] ;  /* 0x0000df00ff017b82 */ /* 0x000fe20000000800 */
[----:B------:R-:W-:Y:S05]  /*0010*/  EXIT ;  /* 0x000000000000794d */ /* 0x000fea0003800000 */
.L_x_0:
[----:B------:R-:W-:-:S00]  /*0020*/  BRA `(.L_x_0) ;  /* 0xfffffffc00fc7947 */ /* 0x000fc0000383ffff */
[----:B------:R-:W-:-:S00]  /*0030*/  NOP ;  /* 0x0000000000007918 */ /* 0x000fc00000000000 */
        /* <DEDUP_REMOVED lines=12> */
.L_x_5:


//--------------------- .text._Z19Registers2SharedMemv --------------------------
	.section	.text._Z19Registers2SharedMemv,"ax",@progbits
	.align	128
        .global         _Z19Registers2SharedMemv
        .type           _Z19Registers2SharedMemv,@function
        .size           _Z19Registers2SharedMemv,(.L_x_6 - _Z19Registers2SharedMemv)
        .other          _Z19Registers2SharedMemv,@"STO_CUDA_ENTRY STV_DEFAULT"
_Z19Registers2SharedMemv:
.text._Z19Registers2SharedMemv:
[----:B------:R-:W-:Y:S01]  /*0000*/  LDC R1, c[0x0][0x37c] ;  /* 0x0000df00ff017b82 */ /* 0x000fe20000000800 */
[----:B------:R-:W-:Y:S05]  /*0010*/  EXIT ;  /* 0x000000000000794d */ /* 0x000fea0003800000 */
.L_x_1:
        /* <DEDUP_REMOVED lines=14> */
.L_x_6:


//--------------------- .text._Z19SharedMem2Registersv --------------------------
	.section	.text._Z19SharedMem2Registersv,"ax",@progbits
	.align	128
        .global         _Z19SharedMem2Registersv
        .type           _Z19SharedMem2Registersv,@function
        .size           _Z19SharedMem2Registersv,(.L_x_7 - _Z19SharedMem2Registersv)
        .other          _Z19SharedMem2Registersv,@"STO_CUDA_ENTRY STV_DEFAULT"
_Z19SharedMem2Registersv:
.text._Z19SharedMem2Registersv:
[----:B------:R-:W-:Y:S01]  /*0000*/  LDC R1, c[0x0][0x37c] ;  /* 0x0000df00ff017b82 */ /* 0x000fe20000000800 */
[----:B------:R-:W-:Y:S05]  /*0010*/  EXIT ;  /* 0x000000000000794d */ /* 0x000fea0003800000 */
.L_x_2:
        /* <DEDUP_REMOVED lines=14> */
.L_x_7:


//--------------------- .text._Z19SharedMem2globalMemv --------------------------
	.section	.text._Z19SharedMem2globalMemv,"ax",@progbits
	.align	128
        .global         _Z19SharedMem2globalMemv
        .type           _Z19SharedMem2globalMemv,@function
        .size           _Z19SharedMem2globalMemv,(.L_x_8 - _Z19SharedMem2globalMemv)
        .other          _Z19SharedMem2globalMemv,@"STO_CUDA_ENTRY STV_DEFAULT"
_Z19SharedMem2globalMemv:
.text._Z19SharedMem2globalMemv:
[----:B------:R-:W-:Y:S01]  /*0000*/  LDC R1, c[0x0][0x37c] ;  /* 0x0000df00ff017b82 */ /* 0x000fe20000000800 */
[----:B------:R-:W-:Y:S05]  /*0010*/  EXIT ;  /* 0x000000000000794d */ /* 0x000fea0003800000 */
.L_x_3:
        /* <DEDUP_REMOVED lines=14> */
.L_x_8:


//--------------------- .text._Z19globalMem2SharedMemv --------------------------
	.section	.text._Z19globalMem2SharedMemv,"ax",@progbits
	.align	128
        .global         _Z19globalMem2SharedMemv
        .type           _Z19globalMem2SharedMemv,@function
        .size           _Z19globalMem2SharedMemv,(.L_x_9 - _Z19globalMem2SharedMemv)
        .other          _Z19globalMem2SharedMemv,@"STO_CUDA_ENTRY STV_DEFAULT"
_Z19globalMem2SharedMemv:
.text._Z19globalMem2SharedMemv:
[----:B------:R-:W-:Y:S01]  /*0000*/  LDC R1, c[0x0][0x37c] ;  /* 0x0000df00ff017b82 */ /* 0x000fe20000000800 */
[----:B------:R-:W-:Y:S05]  /*0010*/  EXIT ;  /* 0x000000000000794d */ /* 0x000fea0003800000 */
.L_x_4:
        /* <DEDUP_REMOVED lines=14> */
.L_x_9:


//--------------------- .nv.shared.reserved.0     --------------------------
	.section	.nv.shared.reserved.0,"aw",@nobits
	.weak		__nv_reservedSMEM_offset_0_alias
	.size		__nv_reservedSMEM_offset_0_alias, 0, 64
	.other		__nv_reservedSMEM_offset_0_alias,@"STO_CUDA_RESERVED_SHARED STV_DEFAULT"
__nv_reservedSMEM_offset_0_alias:
	.zero		0
	.zero		64


//--------------------- .nv.constant0._Z17bankConflictsReadv --------------------------
	.section	.nv.constant0._Z17bankConflictsReadv,"a",@progbits
	.sectionflags	@""
	.align	4
.nv.constant0._Z17bankConflictsReadv:
	.zero		896


//--------------------- .nv.constant0._Z19Registers2SharedMemv --------------------------
	.section	.nv.constant0._Z19Registers2SharedMemv,"a",@progbits
	.sectionflags	@""
	.align	4
.nv.constant0._Z19Registers2SharedMemv:
	.zero		896


//--------------------- .nv.constant0._Z19SharedMem2Registersv --------------------------
	.section	.nv.constant0._Z19SharedMem2Registersv,"a",@progbits
	.sectionflags	@""
	.align	4
.nv.constant0._Z19SharedMem2Registersv:
	.zero		896


//--------------------- .nv.constant0._Z19SharedMem2globalMemv --------------------------
	.section	.nv.constant0._Z19SharedMem2globalMemv,"a",@progbits
	.sectionflags	@""
	.align	4
.nv.constant0._Z19SharedMem2globalMemv:
	.zero		896


//--------------------- .nv.constant0._Z19globalMem2SharedMemv --------------------------
	.section	.nv.constant0._Z19globalMem2SharedMemv,"a",@progbits
	.sectionflags	@""
	.align	4
.nv.constant0._Z19globalMem2SharedMemv:
	.zero		896


//--------------------- SYMBOLS --------------------------

	.type		.nv.reservedSmem.offset0,@object
	.size		.nv.reservedSmem.offset0,0x4
